//
// Generated by NVIDIA NVVM Compiler
//
// Compiler Build ID: CL-36424714
// Cuda compilation tools, release 13.0, V13.0.88
// Based on NVVM 20.0.0
//

.version 9.0
.target sm_100
.address_size 64

	// .globl	_Z5helloPi

.visible .entry _Z5helloPi(
	.param .u64 .ptr .align 1 _Z5helloPi_param_0
)
{
	.reg .b32 	%r<5>;
	.reg .b64 	%rd<5>;

	ld.param.u64 	%rd1, [_Z5helloPi_param_0];
	cvta.to.global.u64 	%rd2, %rd1;
	mov.u32 	%r1, %ctaid.x;
	mov.u32 	%r2, %ntid.x;
	mov.u32 	%r3, %tid.x;
	mad.lo.s32 	%r4, %r1, %r2, %r3;
	mul.wide.u32 	%rd3, %r4, 4;
	add.s64 	%rd4, %rd2, %rd3;
	st.global.u32 	[%rd4], %r3;
	ret;

}


// ===== COMPILED SASS (sm_100) =====

	.target	sm_100

	.elftype	@"ET_EXEC"


//--------------------- .note.nv.tkinfo           --------------------------
	.section	.note.nv.tkinfo,"",@"SHT_NOTE"
	.sectionflags	@"SHF_NOTE_NV_TKINFO"
	.tkinfo
        /*0018*/ 	.word	0x00000002
        /*0030*/ 	.string	""
        /*0030*/ 	.string	"ptxas"
        /*0030*/ 	.string	"Cuda compilation tools, release 13.0, V13.0.88"
        /*0030*/ 	.string	"Build cuda_13.0.r13.0/compiler.36424714_0"
        /*0030*/ 	.string	"-arch sm_100 -m 64 "



//--------------------- .note.nv.cuinfo           --------------------------
	.section	.note.nv.cuinfo,"",@"SHT_NOTE"
	.sectionflags	@"SHF_NOTE_NV_CUINFO"
        /*0018*/ 	.short	0x0002
        /*001a*/ 	.short	0x0064
        /*001c*/ 	.short	0x0082
	.zero		2


//--------------------- .nv.info                  --------------------------
	.section	.nv.info,"",@"SHT_CUDA_INFO"
	.align	4


	//----- nvinfo : EIATTR_REGCOUNT
	.align		4
        /*0000*/ 	.byte	0x04, 0x2f
        /*0002*/ 	.short	(.L_1 - .L_0)
	.align		4
.L_0:
        /*0004*/ 	.word	index@(_Z5helloPi)
        /*0008*/ 	.word	0x00000008


	//----- nvinfo : EIATTR_FRAME_SIZE
	.align		4
.L_1:
        /*000c*/ 	.byte	0x04, 0x11
        /*000e*/ 	.short	(.L_3 - .L_2)
	.align		4
.L_2:
        /*0010*/ 	.word	index@(_Z5helloPi)
        /*0014*/ 	.word	0x00000000


	//----- nvinfo : EIATTR_MIN_STACK_SIZE
	.align		4
.L_3:
        /*0018*/ 	.byte	0x04, 0x12
        /*001a*/ 	.short	(.L_5 - .L_4)
	.align		4
.L_4:
        /*001c*/ 	.word	index@(_Z5helloPi)
        /*0020*/ 	.word	0x00000000
.L_5:


//--------------------- .nv.compat                --------------------------
	.section	.nv.compat,"",@"SHT_CUDA_COMPAT_INFO"
	.align	4
        /*0000*/ 	.byte	0x02, 0x09, 0x00, 0x00, 0x02, 0x02, 0x01, 0x00, 0x02, 0x05, 0x05, 0x00, 0x03, 0x07, 0x01, 0x01
        /*0010*/ 	.byte	0x02, 0x03, 0x00, 0x00, 0x02, 0x06, 0x01, 0x00, 0x04, 0x0b, 0x08, 0x00, 0x09, 0x00, 0x00, 0x00
        /*0020*/ 	.byte	0x00, 0x00, 0x00, 0x00


//--------------------- .nv.info._Z5helloPi       --------------------------
	.section	.nv.info._Z5helloPi,"",@"SHT_CUDA_INFO"
	.sectionflags	@""
	.align	4


	//----- nvinfo : EIATTR_CUDA_API_VERSION
	.align		4
        /*0000*/ 	.byte	0x04, 0x37
        /*0002*/ 	.short	(.L_7 - .L_6)
.L_6:
        /*0004*/ 	.word	0x00000082


	//----- nvinfo : EIATTR_KPARAM_INFO
	.align		4
.L_7:
        /*0008*/ 	.byte	0x04, 0x17
        /*000a*/ 	.short	(.L_9 - .L_8)
.L_8:
        /*000c*/ 	.word	0x00000000
        /*0010*/ 	.short	0x0000
        /*0012*/ 	.short	0x0000
        /*0014*/ 	.byte	0x00, 0xf5, 0x21, 0x00


	//----- nvinfo : EIATTR_SPARSE_MMA_MASK
	.align		4
.L_9:
        /*0018*/ 	.byte	0x03, 0x50
        /*001a*/ 	.short	0x0000


	//----- nvinfo : EIATTR_MAXREG_COUNT
	.align		4
        /*001c*/ 	.byte	0x03, 0x1b
        /*001e*/ 	.short	0x00ff


	//----- nvinfo : EIATTR_MERCURY_ISA_VERSION
	.align		4
        /*0020*/ 	.byte	0x03, 0x5f
        /*0022*/ 	.short	0x0101


	//----- nvinfo : EIATTR_VRC_CTA_INIT_COUNT
	.align		4
        /*0024*/ 	.byte	0x02, 0x4a
	.zero		1
	.zero		1


	//----- nvinfo : EIATTR_EXIT_INSTR_OFFSETS
	.align		4
        /*0028*/ 	.byte	0x04, 0x1c
        /*002a*/ 	.short	(.L_11 - .L_10)


	//   ....[0]....
.L_10:
        /*002c*/ 	.word	0x00000090


	//----- nvinfo : EIATTR_CBANK_PARAM_SIZE
	.align		4
.L_11:
        /*0030*/ 	.byte	0x03, 0x19
        /*0032*/ 	.short	0x0008


	//----- nvinfo : EIATTR_PARAM_CBANK
	.align		4
        /*0034*/ 	.byte	0x04, 0x0a
        /*0036*/ 	.short	(.L_13 - .L_12)
	.align		4
.L_12:
        /*0038*/ 	.word	index@(.nv.constant0._Z5helloPi)
        /*003c*/ 	.short	0x0380
        /*003e*/ 	.short	0x0008


	//----- nvinfo : EIATTR_SW_WAR
	.align		4
.L_13:
        /*0040*/ 	.byte	0x04, 0x36
        /*0042*/ 	.short	(.L_15 - .L_14)
.L_14:
        /*0044*/ 	.word	0x00000008
.L_15:


//--------------------- .nv.callgraph             --------------------------
	.section	.nv.callgraph,"",@"SHT_CUDA_CALLGRAPH"
	.align	4
	.sectionentsize	8
	.align		4
        /*0000*/ 	.word	0x00000000
	.align		4
        /*0004*/ 	.word	0xffffffff
	.align		4
        /*0008*/ 	.word	0x00000000
	.align		4
        /*000c*/ 	.word	0xfffffffe
	.align		4
        /*0010*/ 	.word	0x00000000
	.align		4
        /*0014*/ 	.word	0xfffffffd
	.align		4
        /*0018*/ 	.word	0x00000000
	.align		4
        /*001c*/ 	.word	0xfffffffc


//--------------------- .text._Z5helloPi          --------------------------
	.section	.text._Z5helloPi,"ax",@progbits
	.align	128
        .global         _Z5helloPi
        .type           _Z5helloPi,@function
        .size           _Z5helloPi,(.L_x_1 - _Z5helloPi)
        .other          _Z5helloPi,@"STO_CUDA_ENTRY STV_DEFAULT"
_Z5helloPi:
.text._Z5helloPi:
[----:B------:R-:W-:Y:S01]  /*0000*/  LDC R1, c[0x0][0x37c] ;  /* 0x0000df00ff017b82 */ /* 0x000fe20000000800 */
[----:B------:R-:W0:Y:S07]  /*0010*/  S2R R0, SR_TID.X ;  /* 0x0000000000007919 */ /* 0x000e2e0000002100 */
[----:B------:R-:W0:Y:S01]  /*0020*/  S2UR UR6, SR_CTAID.X ;  /* 0x00000000000679c3 */ /* 0x000e220000002500 */
[----:B------:R-:W1:Y:S07]  /*0030*/  LDCU.64 UR4, c[0x0][0x358] ;  /* 0x00006b00ff0477ac */ /* 0x000e6e0008000a00 */
[----:B------:R-:W0:Y:S08]  /*0040*/  LDC R5, c[0x0][0x360] ;  /* 0x0000d800ff057b82 */ /* 0x000e300000000800 */
[----:B------:R-:W2:Y:S01]  /*0050*/  LDC.64 R2, c[0x0][0x380] ;  /* 0x0000e000ff027b82 */ /* 0x000ea20000000a00 */
[----:B0-----:R-:W-:-:S04]  /*0060*/  IMAD R5, R5, UR6, R0 ;  /* 0x0000000605057c24 */ /* 0x001fc8000f8e0200 */
[----:B--2---:R-:W-:-:S05]  /*0070*/  IMAD.WIDE.U32 R2, R5, 0x4, R2 ;  /* 0x0000000405027825 */ /* 0x004fca00078e0002 */
[----:B-1----:R-:W-:Y:S01]  /*0080*/  STG.E desc[UR4][R2.64], R0 ;  /* 0x0000000002007986 */ /* 0x002fe2000c101904 */
[----:B------:R-:W-:Y:S05]  /*0090*/  EXIT ;  /* 0x000000000000794d */ /* 0x000fea0003800000 */
.L_x_0:
[----:B------:R-:W-:-:S00]  /*00a0*/  BRA `(.L_x_0) ;  /* 0xfffffffc00fc7947 */ /* 0x000fc0000383ffff */
[----:B------:R-:W-:-:S00]  /*00b0*/  NOP ;  /* 0x0000000000007918 */ /* 0x000fc00000000000 */
        /* <DEDUP_REMOVED lines=12> */
.L_x_1:


//--------------------- .nv.shared.reserved.0     --------------------------
	.section	.nv.shared.reserved.0,"aw",@nobits
	.weak		__nv_reservedSMEM_offset_0_alias
	.size		__nv_reservedSMEM_offset_0_alias, 0, 64
	.other		__nv_reservedSMEM_offset_0_alias,@"STO_CUDA_RESERVED_SHARED STV_DEFAULT"
__nv_reservedSMEM_offset_0_alias:
	.zero		0
	.zero		64


//--------------------- .nv.constant0._Z5helloPi  --------------------------
	.section	.nv.constant0._Z5helloPi,"a",@progbits
	.sectionflags	@""
	.align	4
.nv.constant0._Z5helloPi:
	.zero		904


//--------------------- SYMBOLS --------------------------

	.type		.nv.reservedSmem.offset0,@object
	.size		.nv.reservedSmem.offset0,0x4
